//
// Generated by NVIDIA NVVM Compiler
//
// Compiler Build ID: CL-36424714
// Cuda compilation tools, release 13.0, V13.0.88
// Based on NVVM 20.0.0
//

.version 9.0
.target sm_100
.address_size 64

	// .globl	_Z12mat_mult_gpuPfS_S_i

.visible .entry _Z12mat_mult_gpuPfS_S_i(
	.param .u64 .ptr .align 1 _Z12mat_mult_gpuPfS_S_i_param_0,
	.param .u64 .ptr .align 1 _Z12mat_mult_gpuPfS_S_i_param_1,
	.param .u64 .ptr .align 1 _Z12mat_mult_gpuPfS_S_i_param_2,
	.param .u32 _Z12mat_mult_gpuPfS_S_i_param_3
)
{
	.reg .pred 	%p<10>;
	.reg .b32 	%r<76>;
	.reg .b32 	%f<67>;
	.reg .b64 	%rd<54>;

	ld.param.u64 	%rd8, [_Z12mat_mult_gpuPfS_S_i_param_0];
	ld.param.u64 	%rd9, [_Z12mat_mult_gpuPfS_S_i_param_1];
	ld.param.u64 	%rd7, [_Z12mat_mult_gpuPfS_S_i_param_2];
	ld.param.u32 	%r43, [_Z12mat_mult_gpuPfS_S_i_param_3];
	cvta.to.global.u64 	%rd1, %rd9;
	cvta.to.global.u64 	%rd2, %rd8;
	mov.u32 	%r1, %ctaid.y;
	mov.u32 	%r2, %ntid.y;
	mul.lo.s32 	%r3, %r1, %r2;
	mov.u32 	%r4, %tid.y;
	add.s32 	%r5, %r3, %r4;
	mov.u32 	%r44, %ctaid.x;
	mov.u32 	%r45, %ntid.x;
	mov.u32 	%r46, %tid.x;
	mad.lo.s32 	%r6, %r44, %r45, %r46;
	max.s32 	%r47, %r5, %r6;
	setp.ge.s32 	%p1, %r47, %r43;
	@%p1 bra 	$L__BB0_13;
	mul.lo.s32 	%r7, %r43, %r6;
	and.b32  	%r8, %r43, 7;
	setp.lt.u32 	%p2, %r43, 8;
	mov.b32 	%r74, 0;
	mov.f32 	%f66, 0f00000000;
	@%p2 bra 	$L__BB0_4;
	and.b32  	%r74, %r43, 2147483640;
	neg.s32 	%r72, %r74;
	mul.wide.u32 	%rd10, %r2, %r1;
	cvt.u64.u32 	%rd11, %r4;
	add.s64 	%rd12, %rd10, %rd11;
	shl.b64 	%rd13, %rd12, 2;
	add.s64 	%rd53, %rd2, %rd13;
	shl.b32 	%r11, %r43, 3;
	mul.wide.u32 	%rd4, %r11, 4;
	mad.lo.s32 	%r71, %r43, 7, %r5;
	mad.lo.s32 	%r70, %r43, 6, %r5;
	mad.lo.s32 	%r69, %r43, 5, %r5;
	shl.b32 	%r49, %r43, 2;
	add.s32 	%r68, %r5, %r49;
	mad.lo.s32 	%r67, %r43, 3, %r5;
	shl.b32 	%r50, %r43, 1;
	add.s32 	%r66, %r5, %r50;
	add.s32 	%r51, %r4, %r43;
	add.s32 	%r64, %r51, %r3;
	mov.f32 	%f66, 0f00000000;
	mov.u32 	%r65, %r7;
$L__BB0_3:
	.pragma "nounroll";
	mul.wide.s32 	%rd14, %r65, 4;
	add.s64 	%rd15, %rd1, %rd14;
	ld.global.f32 	%f16, [%rd53];
	ld.global.f32 	%f17, [%rd15];
	fma.rn.f32 	%f18, %f16, %f17, %f66;
	mul.wide.u32 	%rd16, %r64, 4;
	add.s64 	%rd17, %rd2, %rd16;
	ld.global.f32 	%f19, [%rd17];
	ld.global.f32 	%f20, [%rd15+4];
	fma.rn.f32 	%f21, %f19, %f20, %f18;
	mul.wide.u32 	%rd18, %r66, 4;
	add.s64 	%rd19, %rd2, %rd18;
	ld.global.f32 	%f22, [%rd19];
	ld.global.f32 	%f23, [%rd15+8];
	fma.rn.f32 	%f24, %f22, %f23, %f21;
	mul.wide.u32 	%rd20, %r67, 4;
	add.s64 	%rd21, %rd2, %rd20;
	ld.global.f32 	%f25, [%rd21];
	ld.global.f32 	%f26, [%rd15+12];
	fma.rn.f32 	%f27, %f25, %f26, %f24;
	mul.wide.u32 	%rd22, %r68, 4;
	add.s64 	%rd23, %rd2, %rd22;
	ld.global.f32 	%f28, [%rd23];
	ld.global.f32 	%f29, [%rd15+16];
	fma.rn.f32 	%f30, %f28, %f29, %f27;
	mul.wide.u32 	%rd24, %r69, 4;
	add.s64 	%rd25, %rd2, %rd24;
	ld.global.f32 	%f31, [%rd25];
	ld.global.f32 	%f32, [%rd15+20];
	fma.rn.f32 	%f33, %f31, %f32, %f30;
	mul.wide.u32 	%rd26, %r70, 4;
	add.s64 	%rd27, %rd2, %rd26;
	ld.global.f32 	%f34, [%rd27];
	ld.global.f32 	%f35, [%rd15+24];
	fma.rn.f32 	%f36, %f34, %f35, %f33;
	mul.wide.u32 	%rd28, %r71, 4;
	add.s64 	%rd29, %rd2, %rd28;
	ld.global.f32 	%f37, [%rd29];
	ld.global.f32 	%f38, [%rd15+28];
	fma.rn.f32 	%f66, %f37, %f38, %f36;
	add.s32 	%r72, %r72, 8;
	add.s64 	%rd53, %rd53, %rd4;
	add.s32 	%r71, %r71, %r11;
	add.s32 	%r70, %r70, %r11;
	add.s32 	%r69, %r69, %r11;
	add.s32 	%r68, %r68, %r11;
	add.s32 	%r67, %r67, %r11;
	add.s32 	%r66, %r66, %r11;
	add.s32 	%r65, %r65, 8;
	add.s32 	%r64, %r64, %r11;
	setp.ne.s32 	%p3, %r72, 0;
	@%p3 bra 	$L__BB0_3;
$L__BB0_4:
	setp.eq.s32 	%p4, %r8, 0;
	@%p4 bra 	$L__BB0_12;
	and.b32  	%r38, %r43, 3;
	setp.lt.u32 	%p5, %r8, 4;
	@%p5 bra 	$L__BB0_7;
	mad.lo.s32 	%r52, %r74, %r43, %r5;
	mul.wide.u32 	%rd30, %r52, 4;
	add.s64 	%rd31, %rd2, %rd30;
	ld.global.f32 	%f40, [%rd31];
	add.s32 	%r53, %r74, %r7;
	mul.wide.s32 	%rd32, %r53, 4;
	add.s64 	%rd33, %rd1, %rd32;
	ld.global.f32 	%f41, [%rd33];
	fma.rn.f32 	%f42, %f40, %f41, %f66;
	add.s32 	%r54, %r52, %r43;
	mul.wide.u32 	%rd34, %r54, 4;
	add.s64 	%rd35, %rd2, %rd34;
	ld.global.f32 	%f43, [%rd35];
	ld.global.f32 	%f44, [%rd33+4];
	fma.rn.f32 	%f45, %f43, %f44, %f42;
	add.s32 	%r55, %r54, %r43;
	mul.wide.u32 	%rd36, %r55, 4;
	add.s64 	%rd37, %rd2, %rd36;
	ld.global.f32 	%f46, [%rd37];
	ld.global.f32 	%f47, [%rd33+8];
	fma.rn.f32 	%f48, %f46, %f47, %f45;
	add.s32 	%r56, %r55, %r43;
	mul.wide.u32 	%rd38, %r56, 4;
	add.s64 	%rd39, %rd2, %rd38;
	ld.global.f32 	%f49, [%rd39];
	ld.global.f32 	%f50, [%rd33+12];
	fma.rn.f32 	%f66, %f49, %f50, %f48;
	add.s32 	%r74, %r74, 4;
$L__BB0_7:
	setp.eq.s32 	%p6, %r38, 0;
	@%p6 bra 	$L__BB0_12;
	setp.eq.s32 	%p7, %r38, 1;
	@%p7 bra 	$L__BB0_10;
	mad.lo.s32 	%r57, %r74, %r43, %r5;
	mul.wide.u32 	%rd40, %r57, 4;
	add.s64 	%rd41, %rd2, %rd40;
	ld.global.f32 	%f52, [%rd41];
	add.s32 	%r58, %r74, %r7;
	mul.wide.s32 	%rd42, %r58, 4;
	add.s64 	%rd43, %rd1, %rd42;
	ld.global.f32 	%f53, [%rd43];
	fma.rn.f32 	%f54, %f52, %f53, %f66;
	add.s32 	%r59, %r57, %r43;
	mul.wide.u32 	%rd44, %r59, 4;
	add.s64 	%rd45, %rd2, %rd44;
	ld.global.f32 	%f55, [%rd45];
	ld.global.f32 	%f56, [%rd43+4];
	fma.rn.f32 	%f66, %f55, %f56, %f54;
	add.s32 	%r74, %r74, 2;
$L__BB0_10:
	and.b32  	%r60, %r43, 1;
	setp.eq.b32 	%p8, %r60, 1;
	not.pred 	%p9, %p8;
	@%p9 bra 	$L__BB0_12;
	mad.lo.s32 	%r61, %r74, %r43, %r5;
	mul.wide.u32 	%rd46, %r61, 4;
	add.s64 	%rd47, %rd2, %rd46;
	ld.global.f32 	%f57, [%rd47];
	add.s32 	%r62, %r74, %r7;
	mul.wide.s32 	%rd48, %r62, 4;
	add.s64 	%rd49, %rd1, %rd48;
	ld.global.f32 	%f58, [%rd49];
	fma.rn.f32 	%f66, %f57, %f58, %f66;
$L__BB0_12:
	add.s32 	%r63, %r7, %r5;
	cvta.to.global.u64 	%rd50, %rd7;
	mul.wide.s32 	%rd51, %r63, 4;
	add.s64 	%rd52, %rd50, %rd51;
	st.global.f32 	[%rd52], %f66;
$L__BB0_13:
	ret;

}


// ===== COMPILED SASS (sm_100) =====

	.target	sm_100

	.elftype	@"ET_EXEC"


//--------------------- .note.nv.tkinfo           --------------------------
	.section	.note.nv.tkinfo,"",@"SHT_NOTE"
	.sectionflags	@"SHF_NOTE_NV_TKINFO"
	.tkinfo
        /*0018*/ 	.word	0x00000002
        /*0030*/ 	.string	""
        /*0030*/ 	.string	"ptxas"
        /*0030*/ 	.string	"Cuda compilation tools, release 13.0, V13.0.88"
        /*0030*/ 	.string	"Build cuda_13.0.r13.0/compiler.36424714_0"
        /*0030*/ 	.string	"-arch sm_100 -m 64 "



//--------------------- .note.nv.cuinfo           --------------------------
	.section	.note.nv.cuinfo,"",@"SHT_NOTE"
	.sectionflags	@"SHF_NOTE_NV_CUINFO"
        /*0018*/ 	.short	0x0002
        /*001a*/ 	.short	0x0064
        /*001c*/ 	.short	0x0082
	.zero		2


//--------------------- .nv.info                  --------------------------
	.section	.nv.info,"",@"SHT_CUDA_INFO"
	.align	4


	//----- nvinfo : EIATTR_REGCOUNT
	.align		4
        /*0000*/ 	.byte	0x04, 0x2f
        /*0002*/ 	.short	(.L_1 - .L_0)
	.align		4
.L_0:
        /*0004*/ 	.word	index@(_Z12mat_mult_gpuPfS_S_i)
        /*0008*/ 	.word	0x00000020


	//----- nvinfo : EIATTR_FRAME_SIZE
	.align		4
.L_1:
        /*000c*/ 	.byte	0x04, 0x11
        /*000e*/ 	.short	(.L_3 - .L_2)
	.align		4
.L_2:
        /*0010*/ 	.word	index@(_Z12mat_mult_gpuPfS_S_i)
        /*0014*/ 	.word	0x00000000


	//----- nvinfo : EIATTR_MIN_STACK_SIZE
	.align		4
.L_3:
        /*0018*/ 	.byte	0x04, 0x12
        /*001a*/ 	.short	(.L_5 - .L_4)
	.align		4
.L_4:
        /*001c*/ 	.word	index@(_Z12mat_mult_gpuPfS_S_i)
        /*0020*/ 	.word	0x00000000
.L_5:


//--------------------- .nv.compat                --------------------------
	.section	.nv.compat,"",@"SHT_CUDA_COMPAT_INFO"
	.align	4
        /*0000*/ 	.byte	0x02, 0x09, 0x00, 0x00, 0x02, 0x02, 0x01, 0x00, 0x02, 0x05, 0x05, 0x00, 0x03, 0x07, 0x01, 0x01
        /*0010*/ 	.byte	0x02, 0x03, 0x00, 0x00, 0x02, 0x06, 0x01, 0x00, 0x04, 0x0b, 0x08, 0x00, 0x09, 0x00, 0x00, 0x00
        /*0020*/ 	.byte	0x00, 0x00, 0x00, 0x00


//--------------------- .nv.info._Z12mat_mult_gpuPfS_S_i --------------------------
	.section	.nv.info._Z12mat_mult_gpuPfS_S_i,"",@"SHT_CUDA_INFO"
	.sectionflags	@""
	.align	4


	//----- nvinfo : EIATTR_CUDA_API_VERSION
	.align		4
        /*0000*/ 	.byte	0x04, 0x37
        /*0002*/ 	.short	(.L_7 - .L_6)
.L_6:
        /*0004*/ 	.word	0x00000082


	//----- nvinfo : EIATTR_KPARAM_INFO
	.align		4
.L_7:
        /*0008*/ 	.byte	0x04, 0x17
        /*000a*/ 	.short	(.L_9 - .L_8)
.L_8:
        /*000c*/ 	.word	0x00000000
        /*0010*/ 	.short	0x0003
        /*0012*/ 	.short	0x0018
        /*0014*/ 	.byte	0x00, 0xf0, 0x11, 0x00


	//----- nvinfo : EIATTR_KPARAM_INFO
	.align		4
.L_9:
        /*0018*/ 	.byte	0x04, 0x17
        /*001a*/ 	.short	(.L_11 - .L_10)
.L_10:
        /*001c*/ 	.word	0x00000000
        /*0020*/ 	.short	0x0002
        /*0022*/ 	.short	0x0010
        /*0024*/ 	.byte	0x00, 0xf5, 0x21, 0x00


	//----- nvinfo : EIATTR_KPARAM_INFO
	.align		4
.L_11:
        /*0028*/ 	.byte	0x04, 0x17
        /*002a*/ 	.short	(.L_13 - .L_12)
.L_12:
        /*002c*/ 	.word	0x00000000
        /*0030*/ 	.short	0x0001
        /*0032*/ 	.short	0x0008
        /*0034*/ 	.byte	0x00, 0xf5, 0x21, 0x00


	//----- nvinfo : EIATTR_KPARAM_INFO
	.align		4
.L_13:
        /*0038*/ 	.byte	0x04, 0x17
        /*003a*/ 	.short	(.L_15 - .L_14)
.L_14:
        /*003c*/ 	.word	0x00000000
        /*0040*/ 	.short	0x0000
        /*0042*/ 	.short	0x0000
        /*0044*/ 	.byte	0x00, 0xf5, 0x21, 0x00


	//----- nvinfo : EIATTR_SPARSE_MMA_MASK
	.align		4
.L_15:
        /*0048*/ 	.byte	0x03, 0x50
        /*004a*/ 	.short	0x0000


	//----- nvinfo : EIATTR_MAXREG_COUNT
	.align		4
        /*004c*/ 	.byte	0x03, 0x1b
        /*004e*/ 	.short	0x00ff


	//----- nvinfo : EIATTR_MERCURY_ISA_VERSION
	.align		4
        /*0050*/ 	.byte	0x03, 0x5f
        /*0052*/ 	.short	0x0101


	//----- nvinfo : EIATTR_VRC_CTA_INIT_COUNT
	.align		4
        /*0054*/ 	.byte	0x02, 0x4a
	.zero		1
	.zero		1


	//----- nvinfo : EIATTR_EXIT_INSTR_OFFSETS
	.align		4
        /*0058*/ 	.byte	0x04, 0x1c
        /*005a*/ 	.short	(.L_17 - .L_16)


	//   ....[0]....
.L_16:
        /*005c*/ 	.word	0x000000d0


	//   ....[1]....
        /*0060*/ 	.word	0x00000930


	//----- nvinfo : EIATTR_CBANK_PARAM_SIZE
	.align		4
.L_17:
        /*0064*/ 	.byte	0x03, 0x19
        /*0066*/ 	.short	0x001c


	//----- nvinfo : EIATTR_PARAM_CBANK
	.align		4
        /*0068*/ 	.byte	0x04, 0x0a
        /*006a*/ 	.short	(.L_19 - .L_18)
	.align		4
.L_18:
        /*006c*/ 	.word	index@(.nv.constant0._Z12mat_mult_gpuPfS_S_i)
        /*0070*/ 	.short	0x0380
        /*0072*/ 	.short	0x001c


	//----- nvinfo : EIATTR_SW_WAR
	.align		4
.L_19:
        /*0074*/ 	.byte	0x04, 0x36
        /*0076*/ 	.short	(.L_21 - .L_20)
.L_20:
        /*0078*/ 	.word	0x00000008
.L_21:


//--------------------- .nv.callgraph             --------------------------
	.section	.nv.callgraph,"",@"SHT_CUDA_CALLGRAPH"
	.align	4
	.sectionentsize	8
	.align		4
        /*0000*/ 	.word	0x00000000
	.align		4
        /*0004*/ 	.word	0xffffffff
	.align		4
        /*0008*/ 	.word	0x00000000
	.align		4
        /*000c*/ 	.word	0xfffffffe
	.align		4
        /*0010*/ 	.word	0x00000000
	.align		4
        /*0014*/ 	.word	0xfffffffd
	.align		4
        /*0018*/ 	.word	0x00000000
	.align		4
        /*001c*/ 	.word	0xfffffffc


//--------------------- .text._Z12mat_mult_gpuPfS_S_i --------------------------
	.section	.text._Z12mat_mult_gpuPfS_S_i,"ax",@progbits
	.align	128
        .global         _Z12mat_mult_gpuPfS_S_i
        .type           _Z12mat_mult_gpuPfS_S_i,@function
        .size           _Z12mat_mult_gpuPfS_S_i,(.L_x_5 - _Z12mat_mult_gpuPfS_S_i)
        .other          _Z12mat_mult_gpuPfS_S_i,@"STO_CUDA_ENTRY STV_DEFAULT"
_Z12mat_mult_gpuPfS_S_i:
.text._Z12mat_mult_gpuPfS_S_i:
[----:B------:R-:W-:Y:S01]  /*0000*/  LDC R1, c[0x0][0x37c] ;  /* 0x0000df00ff017b82 */ /* 0x000fe20000000800 */
[----:B------:R-:W0:Y:S07]  /*0010*/  S2R R3, SR_TID.X ;  /* 0x0000000000037919 */ /* 0x000e2e0000002100 */
[----:B------:R-:W1:Y:S01]  /*0020*/  S2UR UR4, SR_CTAID.Y ;  /* 0x00000000000479c3 */ /* 0x000e620000002600 */
[----:B------:R-:W2:Y:S07]  /*0030*/  S2R R6, SR_TID.Y ;  /* 0x0000000000067919 */ /* 0x000eae0000002200 */
[----:B------:R-:W1:Y:S08]  /*0040*/  LDC R9, c[0x0][0x364] ;  /* 0x0000d900ff097b82 */ /* 0x000e700000000800 */
[----:B------:R-:W0:Y:S08]  /*0050*/  S2UR UR5, SR_CTAID.X ;  /* 0x00000000000579c3 */ /* 0x000e300000002500 */
[----:B------:R-:W0:Y:S08]  /*0060*/  LDC R4, c[0x0][0x360] ;  /* 0x0000d800ff047b82 */ /* 0x000e300000000800 */
[----:B------:R-:W3:Y:S01]  /*0070*/  LDC R0, c[0x0][0x398] ;  /* 0x0000e600ff007b82 */ /* 0x000ee20000000800 */
[----:B-1----:R-:W-:-:S02]  /*0080*/  IMAD R29, R9, UR4, RZ ;  /* 0x00000004091d7c24 */ /* 0x002fc4000f8e02ff */
[----:B0-----:R-:W-:-:S03]  /*0090*/  IMAD R4, R4, UR5, R3 ;  /* 0x0000000504047c24 */ /* 0x001fc6000f8e0203 */
[----:B--2---:R-:W-:-:S04]  /*00a0*/  IADD3 R3, PT, PT, R29, R6, RZ ;  /* 0x000000061d037210 */ /* 0x004fc80007ffe0ff */
[----:B------:R-:W-:-:S04]  /*00b0*/  VIMNMX R5, PT, PT, R3, R4, !PT ;  /* 0x0000000403057248 */ /* 0x000fc80007fe0100 */
[----:B---3--:R-:W-:-:S13]  /*00c0*/  ISETP.GE.AND P0, PT, R5, R0, PT ;  /* 0x000000000500720c */ /* 0x008fda0003f06270 */
[----:B------:R-:W-:Y:S05]  /*00d0*/  @P0 EXIT ;  /* 0x000000000000094d */ /* 0x000fea0003800000 */
[C---:B------:R-:W-:Y:S01]  /*00e0*/  ISETP.GE.U32.AND P1, PT, R0.reuse, 0x8, PT ;  /* 0x000000080000780c */ /* 0x040fe20003f26070 */
[----:B------:R-:W0:Y:S01]  /*00f0*/  LDCU.64 UR6, c[0x0][0x358] ;  /* 0x00006b00ff0677ac */ /* 0x000e220008000a00 */
[----:B------:R-:W-:Y:S01]  /*0100*/  LOP3.LUT R2, R0, 0x7, RZ, 0xc0, !PT ;  /* 0x0000000700027812 */ /* 0x000fe200078ec0ff */
[----:B------:R-:W-:Y:S02]  /*0110*/  HFMA2 R5, -RZ, RZ, 0, 0 ;  /* 0x00000000ff057431 */ /* 0x000fe400000001ff */
[----:B------:R-:W-:Y:S01]  /*0120*/  IMAD R4, R4, R0, RZ ;  /* 0x0000000004047224 */ /* 0x000fe200078e02ff */
[----:B------:R-:W-:Y:S02]  /*0130*/  MOV R28, RZ ;  /* 0x000000ff001c7202 */ /* 0x000fe40000000f00 */
[----:B------:R-:W-:-:S05]  /*0140*/  ISETP.NE.AND P0, PT, R2, RZ, PT ;  /* 0x000000ff0200720c */ /* 0x000fca0003f05270 */
[----:B------:R-:W-:Y:S08]  /*0150*/  @!P1 BRA `(.L_x_0) ;  /* 0x0000000000fc9947 */ /* 0x000ff00003800000 */
[----:B------:R-:W1:Y:S01]  /*0160*/  LDCU.64 UR8, c[0x0][0x380] ;  /* 0x00007000ff0877ac */ /* 0x000e620008000a00 */
[----:B------:R-:W-:Y:S01]  /*0170*/  MOV R7, RZ ;  /* 0x000000ff00077202 */ /* 0x000fe20000000f00 */
[C-C-:B------:R-:W-:Y:S01]  /*0180*/  IMAD R10, R0.reuse, 0x7, R3.reuse ;  /* 0x00000007000a7824 */ /* 0x140fe200078e0203 */
[C---:B------:R-:W-:Y:S01]  /*0190*/  LOP3.LUT R5, R0.reuse, 0x7ffffff8, RZ, 0xc0, !PT ;  /* 0x7ffffff800057812 */ /* 0x040fe200078ec0ff */
[C---:B------:R-:W-:Y:S01]  /*01a0*/  IMAD R11, R0.reuse, 0x5, R3 ;  /* 0x00000005000b7824 */ /* 0x040fe200078e0203 */
[--C-:B------:R-:W-:Y:S01]  /*01b0*/  IADD3 R29, PT, PT, R29, R0, R6.reuse ;  /* 0x000000001d1d7210 */ /* 0x100fe20007ffe006 */
[----:B------:R-:W-:Y:S01]  /*01c0*/  IMAD.WIDE.U32 R8, R9, UR4, R6 ;  /* 0x0000000409087c25 */ /* 0x000fe2000f8e0006 */
[CC--:B------:R-:W-:Y:S02]  /*01d0*/  LEA R21, R0.reuse, R3.reuse, 0x2 ;  /* 0x0000000300157211 */ /* 0x0c0fe400078e10ff */
[C---:B------:R-:W-:Y:S01]  /*01e0*/  LEA R27, R0.reuse, R3, 0x1 ;  /* 0x00000003001b7211 */ /* 0x040fe200078e08ff */
[----:B------:R-:W-:Y:S01]  /*01f0*/  IMAD R25, R0, 0x3, R3 ;  /* 0x0000000300197824 */ /* 0x000fe200078e0203 */
[----:B------:R-:W-:-:S02]  /*0200*/  MOV R28, RZ ;  /* 0x000000ff001c7202 */ /* 0x000fc40000000f00 */
[----:B------:R-:W-:Y:S02]  /*0210*/  MOV R6, R4 ;  /* 0x0000000400067202 */ /* 0x000fe40000000f00 */
[----:B------:R-:W-:Y:S02]  /*0220*/  IADD3 R7, PT, PT, -R5, RZ, RZ ;  /* 0x000000ff05077210 */ /* 0x000fe40007ffe1ff */
[----:B-1----:R-:W-:-:S04]  /*0230*/  LEA R14, P1, R8, UR8, 0x2 ;  /* 0x00000008080e7c11 */ /* 0x002fc8000f8210ff */
[----:B------:R-:W-:Y:S01]  /*0240*/  LEA.HI.X R15, R8, UR9, R9, 0x2, P1 ;  /* 0x00000009080f7c11 */ /* 0x000fe200088f1409 */
[C---:B------:R-:W-:Y:S01]  /*0250*/  IMAD R9, R0.reuse, 0x6, R3 ;  /* 0x0000000600097824 */ /* 0x040fe200078e0203 */
[----:B------:R-:W-:-:S07]  /*0260*/  SHF.L.U32 R8, R0, 0x3, RZ ;  /* 0x0000000300087819 */ /* 0x000fce00000006ff */
.L_x_1:
[----:B------:R-:W1:Y:S01]  /*0270*/  LDC.64 R12, c[0x0][0x388] ;  /* 0x0000e200ff0c7b82 */ /* 0x000e620000000a00 */
[----:B0-----:R-:W2:Y:S07]  /*0280*/  LDG.E R19, desc[UR6][R14.64] ;  /* 0x000000060e137981 */ /* 0x001eae000c1e1900 */
[----:B------:R-:W0:Y:S01]  /*0290*/  LDC.64 R16, c[0x0][0x380] ;  /* 0x0000e000ff107b82 */ /* 0x000e220000000a00 */
[----:B-1----:R-:W-:-:S05]  /*02a0*/  IMAD.WIDE R12, R6, 0x4, R12 ;  /* 0x00000004060c7825 */ /* 0x002fca00078e020c */
[----:B------:R-:W2:Y:S01]  /*02b0*/  LDG.E R18, desc[UR6][R12.64] ;  /* 0x000000060c127981 */ /* 0x000ea2000c1e1900 */
[----:B0-----:R-:W-:-:S03]  /*02c0*/  IMAD.WIDE.U32 R22, R29, 0x4, R16 ;  /* 0x000000041d167825 */ /* 0x001fc600078e0010 */
[----:B------:R-:W3:Y:S04]  /*02d0*/  LDG.E R20, desc[UR6][R12.64+0x4] ;  /* 0x000004060c147981 */ /* 0x000ee8000c1e1900 */
[----:B------:R-:W4:Y:S04]  /*02e0*/  LDG.E R24, desc[UR6][R12.64+0x8] ;  /* 0x000008060c187981 */ /* 0x000f28000c1e1900 */
[----:B------:R-:W3:Y:S04]  /*02f0*/  LDG.E R23, desc[UR6][R22.64] ;  /* 0x0000000616177981 */ /* 0x000ee8000c1e1900 */
[----:B------:R-:W5:Y:S01]  /*0300*/  LDG.E R26, desc[UR6][R12.64+0xc] ;  /* 0x00000c060c1a7981 */ /* 0x000f62000c1e1900 */
[----:B--2---:R-:W-:Y:S01]  /*0310*/  FFMA R28, R19, R18, R28 ;  /* 0x00000012131c7223 */ /* 0x004fe2000000001c */
[----:B------:R-:W-:-:S06]  /*0320*/  IMAD.WIDE.U32 R18, R27, 0x4, R16 ;  /* 0x000000041b127825 */ /* 0x000fcc00078e0010 */
[----:B------:R-:W4:Y:S01]  /*0330*/  LDG.E R19, desc[UR6][R18.64] ;  /* 0x0000000612137981 */ /* 0x000f22000c1e1900 */
[----:B---3--:R-:W-:Y:S01]  /*0340*/  FFMA R20, R23, R20, R28 ;  /* 0x0000001417147223 */ /* 0x008fe2000000001c */
[----:B------:R-:W-:-:S04]  /*0350*/  IMAD.WIDE.U32 R22, R25, 0x4, R16 ;  /* 0x0000000419167825 */ /* 0x000fc800078e0010 */
[----:B----4-:R-:W-:Y:S01]  /*0360*/  FFMA R20, R19, R24, R20 ;  /* 0x0000001813147223 */ /* 0x010fe20000000014 */
[--C-:B------:R-:W-:Y:S01]  /*0370*/  IMAD.WIDE.U32 R18, R21, 0x4, R16.reuse ;  /* 0x0000000415127825 */ /* 0x100fe200078e0010 */
[----:B------:R-:W5:Y:S04]  /*0380*/  LDG.E R24, desc[UR6][R22.64] ;  /* 0x0000000616187981 */ /* 0x000f68000c1e1900 */
[----:B------:R0:W2:Y:S04]  /*0390*/  LDG.E R28, desc[UR6][R18.64] ;  /* 0x00000006121c7981 */ /* 0x0000a8000c1e1900 */
[----:B------:R-:W2:Y:S01]  /*03a0*/  LDG.E R23, desc[UR6][R12.64+0x10] ;  /* 0x000010060c177981 */ /* 0x000ea2000c1e1900 */
[----:B0-----:R-:W-:-:S06]  /*03b0*/  IMAD.WIDE.U32 R18, R11, 0x4, R16 ;  /* 0x000000040b127825 */ /* 0x001fcc00078e0010 */
[----:B------:R-:W3:Y:S01]  /*03c0*/  LDG.E R19, desc[UR6][R18.64] ;  /* 0x0000000612137981 */ /* 0x000ee2000c1e1900 */
[----:B-----5:R-:W-:-:S03]  /*03d0*/  FFMA R20, R24, R26, R20 ;  /* 0x0000001a18147223 */ /* 0x020fc60000000014 */
[----:B------:R-:W3:Y:S04]  /*03e0*/  LDG.E R26, desc[UR6][R12.64+0x14] ;  /* 0x000014060c1a7981 */ /* 0x000ee8000c1e1900 */
[----:B------:R-:W4:Y:S01]  /*03f0*/  LDG.E R24, desc[UR6][R12.64+0x18] ;  /* 0x000018060c187981 */ /* 0x000f22000c1e1900 */
[----:B--2---:R-:W-:Y:S01]  /*0400*/  FFMA R20, R28, R23, R20 ;  /* 0x000000171c147223 */ /* 0x004fe20000000014 */
[--C-:B------:R-:W-:Y:S02]  /*0410*/  IMAD.WIDE.U32 R22, R9, 0x4, R16.reuse ;  /* 0x0000000409167825 */ /* 0x100fe400078e0010 */
[----:B------:R-:W2:Y:S02]  /*0420*/  LDG.E R28, desc[UR6][R12.64+0x1c] ;  /* 0x00001c060c1c7981 */ /* 0x000ea4000c1e1900 */
[----:B------:R-:W-:-:S02]  /*0430*/  IMAD.WIDE.U32 R16, R10, 0x4, R16 ;  /* 0x000000040a107825 */ /* 0x000fc400078e0010 */
[----:B------:R-:W4:Y:S04]  /*0440*/  LDG.E R23, desc[UR6][R22.64] ;  /* 0x0000000616177981 */ /* 0x000f28000c1e1900 */
[----:B------:R-:W2:Y:S01]  /*0450*/  LDG.E R17, desc[UR6][R16.64] ;  /* 0x0000000610117981 */ /* 0x000ea2000c1e1900 */
[----:B------:R-:W-:-:S04]  /*0460*/  IADD3 R7, PT, PT, R7, 0x8, RZ ;  /* 0x0000000807077810 */ /* 0x000fc80007ffe0ff */
[----:B------:R-:W-:Y:S01]  /*0470*/  ISETP.NE.AND P1, PT, R7, RZ, PT ;  /* 0x000000ff0700720c */ /* 0x000fe20003f25270 */
[----:B------:R-:W-:Y:S01]  /*0480*/  IMAD.WIDE.U32 R14, R8, 0x4, R14 ;  /* 0x00000004080e7825 */ /* 0x000fe200078e000e */
[----:B------:R-:W-:Y:S02]  /*0490*/  IADD3 R6, PT, PT, R6, 0x8, RZ ;  /* 0x0000000806067810 */ /* 0x000fe40007ffe0ff */
[C---:B------:R-:W-:Y:S02]  /*04a0*/  IADD3 R10, PT, PT, R8.reuse, R10, RZ ;  /* 0x0000000a080a7210 */ /* 0x040fe40007ffe0ff */
[C---:B------:R-:W-:Y:S02]  /*04b0*/  IADD3 R9, PT, PT, R8.reuse, R9, RZ ;  /* 0x0000000908097210 */ /* 0x040fe40007ffe0ff */
[C---:B------:R-:W-:Y:S02]  /*04c0*/  IADD3 R11, PT, PT, R8.reuse, R11, RZ ;  /* 0x0000000b080b7210 */ /* 0x040fe40007ffe0ff */
[----:B------:R-:W-:-:S02]  /*04d0*/  IADD3 R21, PT, PT, R8, R21, RZ ;  /* 0x0000001508157210 */ /* 0x000fc40007ffe0ff */
[C---:B------:R-:W-:Y:S02]  /*04e0*/  IADD3 R25, PT, PT, R8.reuse, R25, RZ ;  /* 0x0000001908197210 */ /* 0x040fe40007ffe0ff */
[C---:B------:R-:W-:Y:S02]  /*04f0*/  IADD3 R27, PT, PT, R8.reuse, R27, RZ ;  /* 0x0000001b081b7210 */ /* 0x040fe40007ffe0ff */
[----:B------:R-:W-:Y:S01]  /*0500*/  IADD3 R29, PT, PT, R8, R29, RZ ;  /* 0x0000001d081d7210 */ /* 0x000fe20007ffe0ff */
[----:B---3--:R-:W-:-:S04]  /*0510*/  FFMA R20, R19, R26, R20 ;  /* 0x0000001a13147223 */ /* 0x008fc80000000014 */
[----:B----4-:R-:W-:-:S04]  /*0520*/  FFMA R20, R23, R24, R20 ;  /* 0x0000001817147223 */ /* 0x010fc80000000014 */
[----:B--2---:R-:W-:Y:S01]  /*0530*/  FFMA R28, R17, R28, R20 ;  /* 0x0000001c111c7223 */ /* 0x004fe20000000014 */
[----:B------:R-:W-:Y:S06]  /*0540*/  @P1 BRA `(.L_x_1) ;  /* 0xfffffffc00481947 */ /* 0x000fec000383ffff */
.L_x_0:
[----:B------:R-:W-:Y:S05]  /*0550*/  @!P0 BRA `(.L_x_2) ;  /* 0x0000000000e48947 */ /* 0x000fea0003800000 */
[----:B------:R-:W-:Y:S02]  /*0560*/  ISETP.GE.U32.AND P0, PT, R2, 0x4, PT ;  /* 0x000000040200780c */ /* 0x000fe40003f06070 */
[----:B------:R-:W-:-:S04]  /*0570*/  LOP3.LUT R16, R0, 0x3, RZ, 0xc0, !PT ;  /* 0x0000000300107812 */ /* 0x000fc800078ec0ff */
[----:B------:R-:W-:-:S07]  /*0580*/  ISETP.NE.AND P1, PT, R16, RZ, PT ;  /* 0x000000ff1000720c */ /* 0x000fce0003f25270 */
[----:B------:R-:W-:Y:S06]  /*0590*/  @!P0 BRA `(.L_x_3) ;  /* 0x0000000000648947 */ /* 0x000fec0003800000 */
[----:B------:R-:W1:Y:S01]  /*05a0*/  LDC.64 R6, c[0x0][0x380] ;  /* 0x0000e000ff067b82 */ /* 0x000e620000000a00 */
[----:B------:R-:W-:Y:S01]  /*05b0*/  IMAD R15, R5, R0, R3 ;  /* 0x00000000050f7224 */ /* 0x000fe200078e0203 */
[----:B------:R-:W-:-:S04]  /*05c0*/  IADD3 R11, PT, PT, R4, R5, RZ ;  /* 0x00000005040b7210 */ /* 0x000fc80007ffe0ff */
[C---:B------:R-:W-:Y:S02]  /*05d0*/  IADD3 R13, PT, PT, R15.reuse, R0, RZ ;  /* 0x000000000f0d7210 */ /* 0x040fe40007ffe0ff */
[----:B------:R-:W2:Y:S01]  /*05e0*/  LDC.64 R8, c[0x0][0x388] ;  /* 0x0000e200ff087b82 */ /* 0x000ea20000000a00 */
[----:B-1----:R-:W-:-:S06]  /*05f0*/  IMAD.WIDE.U32 R14, R15, 0x4, R6 ;  /* 0x000000040f0e7825 */ /* 0x002fcc00078e0006 */
[----:B0-----:R-:W3:Y:S01]  /*0600*/  LDG.E R15, desc[UR6][R14.64] ;  /* 0x000000060e0f7981 */ /* 0x001ee2000c1e1900 */
[----:B--2---:R-:W-:Y:S01]  /*0610*/  IMAD.WIDE R8, R11, 0x4, R8 ;  /* 0x000000040b087825 */ /* 0x004fe200078e0208 */
[----:B------:R-:W-:-:S03]  /*0620*/  IADD3 R11, PT, PT, R13, R0, RZ ;  /* 0x000000000d0b7210 */ /* 0x000fc60007ffe0ff */
[--C-:B------:R-:W-:Y:S01]  /*0630*/  IMAD.WIDE.U32 R12, R13, 0x4, R6.reuse ;  /* 0x000000040d0c7825 */ /* 0x100fe200078e0006 */
[----:B------:R-:W3:Y:S01]  /*0640*/  LDG.E R2, desc[UR6][R8.64] ;  /* 0x0000000608027981 */ /* 0x000ee2000c1e1900 */
[C---:B------:R-:W-:Y:S02]  /*0650*/  IADD3 R19, PT, PT, R11.reuse, R0, RZ ;  /* 0x000000000b137210 */ /* 0x040fe40007ffe0ff */
[--C-:B------:R-:W-:Y:S01]  /*0660*/  IMAD.WIDE.U32 R10, R11, 0x4, R6.reuse ;  /* 0x000000040b0a7825 */ /* 0x100fe200078e0006 */
[----:B------:R-:W2:Y:S04]  /*0670*/  LDG.E R17, desc[UR6][R8.64+0x4] ;  /* 0x0000040608117981 */ /* 0x000ea8000c1e1900 */
[----:B------:R-:W2:Y:S01]  /*0680*/  LDG.E R13, desc[UR6][R12.64] ;  /* 0x000000060c0d7981 */ /* 0x000ea2000c1e1900 */
[----:B------:R-:W-:-:S03]  /*0690*/  IMAD.WIDE.U32 R6, R19, 0x4, R6 ;  /* 0x0000000413067825 */ /* 0x000fc600078e0006 */
[----:B------:R-:W4:Y:S04]  /*06a0*/  LDG.E R11, desc[UR6][R10.64] ;  /* 0x000000060a0b7981 */ /* 0x000f28000c1e1900 */
[----:B------:R-:W4:Y:S04]  /*06b0*/  LDG.E R18, desc[UR6][R8.64+0x8] ;  /* 0x0000080608127981 */ /* 0x000f28000c1e1900 */
[----:B------:R-:W5:Y:S04]  /*06c0*/  LDG.E R7, desc[UR6][R6.64] ;  /* 0x0000000606077981 */ /* 0x000f68000c1e1900 */
[----:B------:R-:W5:Y:S01]  /*06d0*/  LDG.E R19, desc[UR6][R8.64+0xc] ;  /* 0x00000c0608137981 */ /* 0x000f62000c1e1900 */
[----:B------:R-:W-:Y:S01]  /*06e0*/  IADD3 R5, PT, PT, R5, 0x4, RZ ;  /* 0x0000000405057810 */ /* 0x000fe20007ffe0ff */
[----:B---3--:R-:W-:-:S04]  /*06f0*/  FFMA R2, R15, R2, R28 ;  /* 0x000000020f027223 */ /* 0x008fc8000000001c */
[----:B--2---:R-:W-:-:S04]  /*0700*/  FFMA R2, R13, R17, R2 ;  /* 0x000000110d027223 */ /* 0x004fc80000000002 */
[----:B----4-:R-:W-:-:S04]  /*0710*/  FFMA R2, R11, R18, R2 ;  /* 0x000000120b027223 */ /* 0x010fc80000000002 */
[----:B-----5:R-:W-:-:S07]  /*0720*/  FFMA R28, R7, R19, R2 ;  /* 0x00000013071c7223 */ /* 0x020fce0000000002 */
.L_x_3:
[----:B------:R-:W-:Y:S05]  /*0730*/  @!P1 BRA `(.L_x_2) ;  /* 0x00000000006c9947 */ /* 0x000fea0003800000 */
[----:B------:R-:W1:Y:S01]  /*0740*/  LDC.64 R14, c[0x0][0x380] ;  /* 0x0000e000ff0e7b82 */ /* 0x000e620000000a00 */
[----:B------:R-:W-:Y:S02]  /*0750*/  ISETP.NE.AND P0, PT, R16, 0x1, PT ;  /* 0x000000011000780c */ /* 0x000fe40003f05270 */
[----:B------:R-:W-:-:S04]  /*0760*/  LOP3.LUT R2, R0, 0x1, RZ, 0xc0, !PT ;  /* 0x0000000100027812 */ /* 0x000fc800078ec0ff */
[----:B------:R-:W-:Y:S01]  /*0770*/  ISETP.NE.U32.AND P1, PT, R2, 0x1, PT ;  /* 0x000000010200780c */ /* 0x000fe20003f25070 */
[----:B------:R-:W2:Y:S06]  /*0780*/  LDC.64 R6, c[0x0][0x388] ;  /* 0x0000e200ff067b82 */ /* 0x000eac0000000a00 */
[C---:B------:R-:W-:Y:S01]  /*0790*/  @P0 IMAD R13, R5.reuse, R0, R3 ;  /* 0x00000000050d0224 */ /* 0x040fe200078e0203 */
[----:B------:R-:W-:Y:S01]  /*07a0*/  @P0 IADD3 R17, PT, PT, R4, R5, RZ ;  /* 0x0000000504110210 */ /* 0x000fe20007ffe0ff */
[----:B------:R-:W3:Y:S01]  /*07b0*/  LDC.64 R10, c[0x0][0x380] ;  /* 0x0000e000ff0a7b82 */ /* 0x000ee20000000a00 */
[----:B------:R-:W-:-:S02]  /*07c0*/  @P0 IADD3 R5, PT, PT, R5, 0x2, RZ ;  /* 0x0000000205050810 */ /* 0x000fc40007ffe0ff */
[----:B------:R-:W-:-:S05]  /*07d0*/  @P0 IADD3 R19, PT, PT, R13, R0, RZ ;  /* 0x000000000d130210 */ /* 0x000fca0007ffe0ff */
[----:B------:R-:W4:Y:S01]  /*07e0*/  LDC.64 R8, c[0x0][0x388] ;  /* 0x0000e200ff087b82 */ /* 0x000f220000000a00 */
[----:B-1----:R-:W-:-:S04]  /*07f0*/  @P0 IMAD.WIDE.U32 R12, R13, 0x4, R14 ;  /* 0x000000040d0c0825 */ /* 0x002fc800078e000e */
[----:B------:R-:W-:Y:S02]  /*0800*/  @P0 IMAD.WIDE.U32 R14, R19, 0x4, R14 ;  /* 0x00000004130e0825 */ /* 0x000fe400078e000e */
[----:B0-----:R-:W5:Y:S02]  /*0810*/  @P0 LDG.E R13, desc[UR6][R12.64] ;  /* 0x000000060c0d0981 */ /* 0x001f64000c1e1900 */
[----:B--2---:R-:W-:Y:S02]  /*0820*/  @P0 IMAD.WIDE R6, R17, 0x4, R6 ;  /* 0x0000000411060825 */ /* 0x004fe400078e0206 */
[----:B------:R-:W2:Y:S02]  /*0830*/  @P0 LDG.E R15, desc[UR6][R14.64] ;  /* 0x000000060e0f0981 */ /* 0x000ea4000c1e1900 */
[----:B------:R-:W-:Y:S01]  /*0840*/  @!P1 IMAD R17, R5, R0, R3 ;  /* 0x0000000005119224 */ /* 0x000fe200078e0203 */
[----:B------:R-:W-:Y:S01]  /*0850*/  @!P1 IADD3 R5, PT, PT, R4, R5, RZ ;  /* 0x0000000504059210 */ /* 0x000fe20007ffe0ff */
[----:B------:R-:W5:Y:S02]  /*0860*/  @P0 LDG.E R0, desc[UR6][R6.64] ;  /* 0x0000000606000981 */ /* 0x000f64000c1e1900 */
[----:B---3--:R-:W-:-:S02]  /*0870*/  @!P1 IMAD.WIDE.U32 R10, R17, 0x4, R10 ;  /* 0x00000004110a9825 */ /* 0x008fc400078e000a */
[----:B------:R-:W2:Y:S04]  /*0880*/  @P0 LDG.E R2, desc[UR6][R6.64+0x4] ;  /* 0x0000040606020981 */ /* 0x000ea8000c1e1900 */
[----:B------:R-:W3:Y:S01]  /*0890*/  @!P1 LDG.E R11, desc[UR6][R10.64] ;  /* 0x000000060a0b9981 */ /* 0x000ee2000c1e1900 */
[----:B----4-:R-:W-:-:S06]  /*08a0*/  @!P1 IMAD.WIDE R8, R5, 0x4, R8 ;  /* 0x0000000405089825 */ /* 0x010fcc00078e0208 */
[----:B------:R-:W3:Y:S01]  /*08b0*/  @!P1 LDG.E R8, desc[UR6][R8.64] ;  /* 0x0000000608089981 */ /* 0x000ee2000c1e1900 */
[----:B-----5:R-:W-:-:S04]  /*08c0*/  @P0 FFMA R0, R13, R0, R28 ;  /* 0x000000000d000223 */ /* 0x020fc8000000001c */
[----:B--2---:R-:W-:-:S04]  /*08d0*/  @P0 FFMA R28, R15, R2, R0 ;  /* 0x000000020f1c0223 */ /* 0x004fc80000000000 */
[----:B---3--:R-:W-:-:S07]  /*08e0*/  @!P1 FFMA R28, R11, R8, R28 ;  /* 0x000000080b1c9223 */ /* 0x008fce000000001c */
.L_x_2:
[----:B------:R-:W1:Y:S01]  /*08f0*/  LDC.64 R6, c[0x0][0x390] ;  /* 0x0000e400ff067b82 */ /* 0x000e620000000a00 */
[----:B------:R-:W-:-:S05]  /*0900*/  IADD3 R3, PT, PT, R3, R4, RZ ;  /* 0x0000000403037210 */ /* 0x000fca0007ffe0ff */
[----:B-1----:R-:W-:-:S05]  /*0910*/  IMAD.WIDE R2, R3, 0x4, R6 ;  /* 0x0000000403027825 */ /* 0x002fca00078e0206 */
[----:B0-----:R-:W-:Y:S01]  /*0920*/  STG.E desc[UR6][R2.64], R28 ;  /* 0x0000001c02007986 */ /* 0x001fe2000c101906 */
[----:B------:R-:W-:Y:S05]  /*0930*/  EXIT ;  /* 0x000000000000794d */ /* 0x000fea0003800000 */
.L_x_4:
[----:B------:R-:W-:-:S00]  /*0940*/  BRA `(.L_x_4) ;  /* 0xfffffffc00fc7947 */ /* 0x000fc0000383ffff */
[----:B------:R-:W-:-:S00]  /*0950*/  NOP ;  /* 0x0000000000007918 */ /* 0x000fc00000000000 */
        /* <DEDUP_REMOVED lines=10> */
.L_x_5:


//--------------------- .nv.shared.reserved.0     --------------------------
	.section	.nv.shared.reserved.0,"aw",@nobits
	.weak		__nv_reservedSMEM_offset_0_alias
	.size		__nv_reservedSMEM_offset_0_alias, 0, 64
	.other		__nv_reservedSMEM_offset_0_alias,@"STO_CUDA_RESERVED_SHARED STV_DEFAULT"
__nv_reservedSMEM_offset_0_alias:
	.zero		0
	.zero		64


//--------------------- .nv.constant0._Z12mat_mult_gpuPfS_S_i --------------------------
	.section	.nv.constant0._Z12mat_mult_gpuPfS_S_i,"a",@progbits
	.sectionflags	@""
	.align	4
.nv.constant0._Z12mat_mult_gpuPfS_S_i:
	.zero		924


//--------------------- SYMBOLS --------------------------

	.type		.nv.reservedSmem.offset0,@object
	.size		.nv.reservedSmem.offset0,0x4
